//
// Generated by NVIDIA NVVM Compiler
//
// Compiler Build ID: CL-36424714
// Cuda compilation tools, release 13.0, V13.0.88
// Based on NVVM 20.0.0
//

.version 9.0
.target sm_100
.address_size 64

	// .globl	_Z21matrixVectorMulKernelPfS_S_i

.visible .entry _Z21matrixVectorMulKernelPfS_S_i(
	.param .u64 .ptr .align 1 _Z21matrixVectorMulKernelPfS_S_i_param_0,
	.param .u64 .ptr .align 1 _Z21matrixVectorMulKernelPfS_S_i_param_1,
	.param .u64 .ptr .align 1 _Z21matrixVectorMulKernelPfS_S_i_param_2,
	.param .u32 _Z21matrixVectorMulKernelPfS_S_i_param_3
)
{
	.reg .pred 	%p<12>;
	.reg .b32 	%r<37>;
	.reg .b32 	%f<99>;
	.reg .b64 	%rd<31>;

	ld.param.u64 	%rd12, [_Z21matrixVectorMulKernelPfS_S_i_param_0];
	ld.param.u64 	%rd13, [_Z21matrixVectorMulKernelPfS_S_i_param_1];
	ld.param.u64 	%rd11, [_Z21matrixVectorMulKernelPfS_S_i_param_2];
	ld.param.u32 	%r23, [_Z21matrixVectorMulKernelPfS_S_i_param_3];
	cvta.to.global.u64 	%rd1, %rd13;
	cvta.to.global.u64 	%rd2, %rd12;
	mov.u32 	%r24, %ctaid.x;
	mov.u32 	%r25, %ntid.x;
	mov.u32 	%r26, %tid.x;
	mad.lo.s32 	%r1, %r24, %r25, %r26;
	setp.ge.s32 	%p1, %r1, %r23;
	setp.lt.s32 	%p2, %r23, 1;
	or.pred  	%p3, %p1, %p2;
	@%p3 bra 	$L__BB0_13;
	cvta.to.global.u64 	%rd14, %rd11;
	mul.lo.s32 	%r2, %r23, %r1;
	mul.wide.s32 	%rd15, %r1, 4;
	add.s64 	%rd3, %rd14, %rd15;
	ld.global.f32 	%f95, [%rd3];
	and.b32  	%r3, %r23, 15;
	setp.lt.u32 	%p4, %r23, 16;
	mov.b32 	%r33, 0;
	@%p4 bra 	$L__BB0_4;
	and.b32  	%r33, %r23, 2147483632;
	neg.s32 	%r31, %r33;
	add.s64 	%rd4, %rd2, 32;
	add.s64 	%rd29, %rd1, 32;
	mov.u32 	%r30, %r2;
$L__BB0_3:
	.pragma "nounroll";
	mul.wide.s32 	%rd16, %r30, 4;
	add.s64 	%rd17, %rd4, %rd16;
	ld.global.f32 	%f11, [%rd17+-32];
	ld.global.f32 	%f12, [%rd29+-32];
	fma.rn.f32 	%f13, %f11, %f12, %f95;
	st.global.f32 	[%rd3], %f13;
	ld.global.f32 	%f14, [%rd17+-28];
	ld.global.f32 	%f15, [%rd29+-28];
	fma.rn.f32 	%f16, %f14, %f15, %f13;
	st.global.f32 	[%rd3], %f16;
	ld.global.f32 	%f17, [%rd17+-24];
	ld.global.f32 	%f18, [%rd29+-24];
	fma.rn.f32 	%f19, %f17, %f18, %f16;
	st.global.f32 	[%rd3], %f19;
	ld.global.f32 	%f20, [%rd17+-20];
	ld.global.f32 	%f21, [%rd29+-20];
	fma.rn.f32 	%f22, %f20, %f21, %f19;
	st.global.f32 	[%rd3], %f22;
	ld.global.f32 	%f23, [%rd17+-16];
	ld.global.f32 	%f24, [%rd29+-16];
	fma.rn.f32 	%f25, %f23, %f24, %f22;
	st.global.f32 	[%rd3], %f25;
	ld.global.f32 	%f26, [%rd17+-12];
	ld.global.f32 	%f27, [%rd29+-12];
	fma.rn.f32 	%f28, %f26, %f27, %f25;
	st.global.f32 	[%rd3], %f28;
	ld.global.f32 	%f29, [%rd17+-8];
	ld.global.f32 	%f30, [%rd29+-8];
	fma.rn.f32 	%f31, %f29, %f30, %f28;
	st.global.f32 	[%rd3], %f31;
	ld.global.f32 	%f32, [%rd17+-4];
	ld.global.f32 	%f33, [%rd29+-4];
	fma.rn.f32 	%f34, %f32, %f33, %f31;
	st.global.f32 	[%rd3], %f34;
	ld.global.f32 	%f35, [%rd17];
	ld.global.f32 	%f36, [%rd29];
	fma.rn.f32 	%f37, %f35, %f36, %f34;
	st.global.f32 	[%rd3], %f37;
	ld.global.f32 	%f38, [%rd17+4];
	ld.global.f32 	%f39, [%rd29+4];
	fma.rn.f32 	%f40, %f38, %f39, %f37;
	st.global.f32 	[%rd3], %f40;
	ld.global.f32 	%f41, [%rd17+8];
	ld.global.f32 	%f42, [%rd29+8];
	fma.rn.f32 	%f43, %f41, %f42, %f40;
	st.global.f32 	[%rd3], %f43;
	ld.global.f32 	%f44, [%rd17+12];
	ld.global.f32 	%f45, [%rd29+12];
	fma.rn.f32 	%f46, %f44, %f45, %f43;
	st.global.f32 	[%rd3], %f46;
	ld.global.f32 	%f47, [%rd17+16];
	ld.global.f32 	%f48, [%rd29+16];
	fma.rn.f32 	%f49, %f47, %f48, %f46;
	st.global.f32 	[%rd3], %f49;
	ld.global.f32 	%f50, [%rd17+20];
	ld.global.f32 	%f51, [%rd29+20];
	fma.rn.f32 	%f52, %f50, %f51, %f49;
	st.global.f32 	[%rd3], %f52;
	ld.global.f32 	%f53, [%rd17+24];
	ld.global.f32 	%f54, [%rd29+24];
	fma.rn.f32 	%f55, %f53, %f54, %f52;
	st.global.f32 	[%rd3], %f55;
	ld.global.f32 	%f56, [%rd17+28];
	ld.global.f32 	%f57, [%rd29+28];
	fma.rn.f32 	%f95, %f56, %f57, %f55;
	st.global.f32 	[%rd3], %f95;
	add.s32 	%r31, %r31, 16;
	add.s32 	%r30, %r30, 16;
	add.s64 	%rd29, %rd29, 64;
	setp.ne.s32 	%p5, %r31, 0;
	@%p5 bra 	$L__BB0_3;
$L__BB0_4:
	setp.eq.s32 	%p6, %r3, 0;
	@%p6 bra 	$L__BB0_13;
	and.b32  	%r11, %r23, 7;
	setp.lt.u32 	%p7, %r3, 8;
	@%p7 bra 	$L__BB0_7;
	add.s32 	%r28, %r33, %r2;
	mul.wide.s32 	%rd18, %r28, 4;
	add.s64 	%rd19, %rd2, %rd18;
	ld.global.f32 	%f58, [%rd19];
	mul.wide.u32 	%rd20, %r33, 4;
	add.s64 	%rd21, %rd1, %rd20;
	ld.global.f32 	%f59, [%rd21];
	fma.rn.f32 	%f60, %f58, %f59, %f95;
	st.global.f32 	[%rd3], %f60;
	ld.global.f32 	%f61, [%rd19+4];
	ld.global.f32 	%f62, [%rd21+4];
	fma.rn.f32 	%f63, %f61, %f62, %f60;
	st.global.f32 	[%rd3], %f63;
	ld.global.f32 	%f64, [%rd19+8];
	ld.global.f32 	%f65, [%rd21+8];
	fma.rn.f32 	%f66, %f64, %f65, %f63;
	st.global.f32 	[%rd3], %f66;
	ld.global.f32 	%f67, [%rd19+12];
	ld.global.f32 	%f68, [%rd21+12];
	fma.rn.f32 	%f69, %f67, %f68, %f66;
	st.global.f32 	[%rd3], %f69;
	ld.global.f32 	%f70, [%rd19+16];
	ld.global.f32 	%f71, [%rd21+16];
	fma.rn.f32 	%f72, %f70, %f71, %f69;
	st.global.f32 	[%rd3], %f72;
	ld.global.f32 	%f73, [%rd19+20];
	ld.global.f32 	%f74, [%rd21+20];
	fma.rn.f32 	%f75, %f73, %f74, %f72;
	st.global.f32 	[%rd3], %f75;
	ld.global.f32 	%f76, [%rd19+24];
	ld.global.f32 	%f77, [%rd21+24];
	fma.rn.f32 	%f78, %f76, %f77, %f75;
	st.global.f32 	[%rd3], %f78;
	ld.global.f32 	%f79, [%rd19+28];
	ld.global.f32 	%f80, [%rd21+28];
	fma.rn.f32 	%f95, %f79, %f80, %f78;
	st.global.f32 	[%rd3], %f95;
	add.s32 	%r33, %r33, 8;
$L__BB0_7:
	setp.eq.s32 	%p8, %r11, 0;
	@%p8 bra 	$L__BB0_13;
	and.b32  	%r14, %r23, 3;
	setp.lt.u32 	%p9, %r11, 4;
	@%p9 bra 	$L__BB0_10;
	add.s32 	%r29, %r33, %r2;
	mul.wide.s32 	%rd22, %r29, 4;
	add.s64 	%rd23, %rd2, %rd22;
	ld.global.f32 	%f81, [%rd23];
	mul.wide.u32 	%rd24, %r33, 4;
	add.s64 	%rd25, %rd1, %rd24;
	ld.global.f32 	%f82, [%rd25];
	fma.rn.f32 	%f83, %f81, %f82, %f95;
	st.global.f32 	[%rd3], %f83;
	ld.global.f32 	%f84, [%rd23+4];
	ld.global.f32 	%f85, [%rd25+4];
	fma.rn.f32 	%f86, %f84, %f85, %f83;
	st.global.f32 	[%rd3], %f86;
	ld.global.f32 	%f87, [%rd23+8];
	ld.global.f32 	%f88, [%rd25+8];
	fma.rn.f32 	%f89, %f87, %f88, %f86;
	st.global.f32 	[%rd3], %f89;
	ld.global.f32 	%f90, [%rd23+12];
	ld.global.f32 	%f91, [%rd25+12];
	fma.rn.f32 	%f95, %f90, %f91, %f89;
	st.global.f32 	[%rd3], %f95;
	add.s32 	%r33, %r33, 4;
$L__BB0_10:
	setp.eq.s32 	%p10, %r14, 0;
	@%p10 bra 	$L__BB0_13;
	mul.wide.u32 	%rd26, %r33, 4;
	add.s64 	%rd30, %rd1, %rd26;
	add.s32 	%r36, %r33, %r2;
	neg.s32 	%r35, %r14;
$L__BB0_12:
	.pragma "nounroll";
	mul.wide.s32 	%rd27, %r36, 4;
	add.s64 	%rd28, %rd2, %rd27;
	ld.global.f32 	%f92, [%rd28];
	ld.global.f32 	%f93, [%rd30];
	fma.rn.f32 	%f95, %f92, %f93, %f95;
	st.global.f32 	[%rd3], %f95;
	add.s64 	%rd30, %rd30, 4;
	add.s32 	%r36, %r36, 1;
	add.s32 	%r35, %r35, 1;
	setp.ne.s32 	%p11, %r35, 0;
	@%p11 bra 	$L__BB0_12;
$L__BB0_13:
	ret;

}


// ===== COMPILED SASS (sm_100) =====

	.target	sm_100

	.elftype	@"ET_EXEC"


//--------------------- .note.nv.tkinfo           --------------------------
	.section	.note.nv.tkinfo,"",@"SHT_NOTE"
	.sectionflags	@"SHF_NOTE_NV_TKINFO"
	.tkinfo
        /*0018*/ 	.word	0x00000002
        /*0030*/ 	.string	""
        /*0030*/ 	.string	"ptxas"
        /*0030*/ 	.string	"Cuda compilation tools, release 13.0, V13.0.88"
        /*0030*/ 	.string	"Build cuda_13.0.r13.0/compiler.36424714_0"
        /*0030*/ 	.string	"-arch sm_100 -m 64 "



//--------------------- .note.nv.cuinfo           --------------------------
	.section	.note.nv.cuinfo,"",@"SHT_NOTE"
	.sectionflags	@"SHF_NOTE_NV_CUINFO"
        /*0018*/ 	.short	0x0002
        /*001a*/ 	.short	0x0064
        /*001c*/ 	.short	0x0082
	.zero		2


//--------------------- .nv.info                  --------------------------
	.section	.nv.info,"",@"SHT_CUDA_INFO"
	.align	4


	//----- nvinfo : EIATTR_REGCOUNT
	.align		4
        /*0000*/ 	.byte	0x04, 0x2f
        /*0002*/ 	.short	(.L_1 - .L_0)
	.align		4
.L_0:
        /*0004*/ 	.word	index@(_Z21matrixVectorMulKernelPfS_S_i)
        /*0008*/ 	.word	0x00000016


	//----- nvinfo : EIATTR_FRAME_SIZE
	.align		4
.L_1:
        /*000c*/ 	.byte	0x04, 0x11
        /*000e*/ 	.short	(.L_3 - .L_2)
	.align		4
.L_2:
        /*0010*/ 	.word	index@(_Z21matrixVectorMulKernelPfS_S_i)
        /*0014*/ 	.word	0x00000000


	//----- nvinfo : EIATTR_MIN_STACK_SIZE
	.align		4
.L_3:
        /*0018*/ 	.byte	0x04, 0x12
        /*001a*/ 	.short	(.L_5 - .L_4)
	.align		4
.L_4:
        /*001c*/ 	.word	index@(_Z21matrixVectorMulKernelPfS_S_i)
        /*0020*/ 	.word	0x00000000
.L_5:


//--------------------- .nv.compat                --------------------------
	.section	.nv.compat,"",@"SHT_CUDA_COMPAT_INFO"
	.align	4
        /*0000*/ 	.byte	0x02, 0x09, 0x00, 0x00, 0x02, 0x02, 0x01, 0x00, 0x02, 0x05, 0x05, 0x00, 0x03, 0x07, 0x01, 0x01
        /*0010*/ 	.byte	0x02, 0x03, 0x00, 0x00, 0x02, 0x06, 0x01, 0x00, 0x04, 0x0b, 0x08, 0x00, 0x09, 0x00, 0x00, 0x00
        /*0020*/ 	.byte	0x00, 0x00, 0x00, 0x00


//--------------------- .nv.info._Z21matrixVectorMulKernelPfS_S_i --------------------------
	.section	.nv.info._Z21matrixVectorMulKernelPfS_S_i,"",@"SHT_CUDA_INFO"
	.sectionflags	@""
	.align	4


	//----- nvinfo : EIATTR_CUDA_API_VERSION
	.align		4
        /*0000*/ 	.byte	0x04, 0x37
        /*0002*/ 	.short	(.L_7 - .L_6)
.L_6:
        /*0004*/ 	.word	0x00000082


	//----- nvinfo : EIATTR_KPARAM_INFO
	.align		4
.L_7:
        /*0008*/ 	.byte	0x04, 0x17
        /*000a*/ 	.short	(.L_9 - .L_8)
.L_8:
        /*000c*/ 	.word	0x00000000
        /*0010*/ 	.short	0x0003
        /*0012*/ 	.short	0x0018
        /*0014*/ 	.byte	0x00, 0xf0, 0x11, 0x00


	//----- nvinfo : EIATTR_KPARAM_INFO
	.align		4
.L_9:
        /*0018*/ 	.byte	0x04, 0x17
        /*001a*/ 	.short	(.L_11 - .L_10)
.L_10:
        /*001c*/ 	.word	0x00000000
        /*0020*/ 	.short	0x0002
        /*0022*/ 	.short	0x0010
        /*0024*/ 	.byte	0x00, 0xf5, 0x21, 0x00


	//----- nvinfo : EIATTR_KPARAM_INFO
	.align		4
.L_11:
        /*0028*/ 	.byte	0x04, 0x17
        /*002a*/ 	.short	(.L_13 - .L_12)
.L_12:
        /*002c*/ 	.word	0x00000000
        /*0030*/ 	.short	0x0001
        /*0032*/ 	.short	0x0008
        /*0034*/ 	.byte	0x00, 0xf5, 0x21, 0x00


	//----- nvinfo : EIATTR_KPARAM_INFO
	.align		4
.L_13:
        /*0038*/ 	.byte	0x04, 0x17
        /*003a*/ 	.short	(.L_15 - .L_14)
.L_14:
        /*003c*/ 	.word	0x00000000
        /*0040*/ 	.short	0x0000
        /*0042*/ 	.short	0x0000
        /*0044*/ 	.byte	0x00, 0xf5, 0x21, 0x00


	//----- nvinfo : EIATTR_SPARSE_MMA_MASK
	.align		4
.L_15:
        /*0048*/ 	.byte	0x03, 0x50
        /*004a*/ 	.short	0x0000


	//----- nvinfo : EIATTR_MAXREG_COUNT
	.align		4
        /*004c*/ 	.byte	0x03, 0x1b
        /*004e*/ 	.short	0x00ff


	//----- nvinfo : EIATTR_MERCURY_ISA_VERSION
	.align		4
        /*0050*/ 	.byte	0x03, 0x5f
        /*0052*/ 	.short	0x0101


	//----- nvinfo : EIATTR_VRC_CTA_INIT_COUNT
	.align		4
        /*0054*/ 	.byte	0x02, 0x4a
	.zero		1
	.zero		1


	//----- nvinfo : EIATTR_EXIT_INSTR_OFFSETS
	.align		4
        /*0058*/ 	.byte	0x04, 0x1c
        /*005a*/ 	.short	(.L_17 - .L_16)


	//   ....[0]....
.L_16:
        /*005c*/ 	.word	0x00000080


	//   ....[1]....
        /*0060*/ 	.word	0x00000680


	//   ....[2]....
        /*0064*/ 	.word	0x00000930


	//   ....[3]....
        /*0068*/ 	.word	0x00000ae0


	//   ....[4]....
        /*006c*/ 	.word	0x00000bf0


	//----- nvinfo : EIATTR_CBANK_PARAM_SIZE
	.align		4
.L_17:
        /*0070*/ 	.byte	0x03, 0x19
        /*0072*/ 	.short	0x001c


	//----- nvinfo : EIATTR_PARAM_CBANK
	.align		4
        /*0074*/ 	.byte	0x04, 0x0a
        /*0076*/ 	.short	(.L_19 - .L_18)
	.align		4
.L_18:
        /*0078*/ 	.word	index@(.nv.constant0._Z21matrixVectorMulKernelPfS_S_i)
        /*007c*/ 	.short	0x0380
        /*007e*/ 	.short	0x001c


	//----- nvinfo : EIATTR_SW_WAR
	.align		4
.L_19:
        /*0080*/ 	.byte	0x04, 0x36
        /*0082*/ 	.short	(.L_21 - .L_20)
.L_20:
        /*0084*/ 	.word	0x00000008
.L_21:


//--------------------- .nv.callgraph             --------------------------
	.section	.nv.callgraph,"",@"SHT_CUDA_CALLGRAPH"
	.align	4
	.sectionentsize	8
	.align		4
        /*0000*/ 	.word	0x00000000
	.align		4
        /*0004*/ 	.word	0xffffffff
	.align		4
        /*0008*/ 	.word	0x00000000
	.align		4
        /*000c*/ 	.word	0xfffffffe
	.align		4
        /*0010*/ 	.word	0x00000000
	.align		4
        /*0014*/ 	.word	0xfffffffd
	.align		4
        /*0018*/ 	.word	0x00000000
	.align		4
        /*001c*/ 	.word	0xfffffffc


//--------------------- .text._Z21matrixVectorMulKernelPfS_S_i --------------------------
	.section	.text._Z21matrixVectorMulKernelPfS_S_i,"ax",@progbits
	.align	128
        .global         _Z21matrixVectorMulKernelPfS_S_i
        .type           _Z21matrixVectorMulKernelPfS_S_i,@function
        .size           _Z21matrixVectorMulKernelPfS_S_i,(.L_x_6 - _Z21matrixVectorMulKernelPfS_S_i)
        .other          _Z21matrixVectorMulKernelPfS_S_i,@"STO_CUDA_ENTRY STV_DEFAULT"
_Z21matrixVectorMulKernelPfS_S_i:
.text._Z21matrixVectorMulKernelPfS_S_i:
[----:B------:R-:W-:Y:S01]  /*0000*/  LDC R1, c[0x0][0x37c] ;  /* 0x0000df00ff017b82 */ /* 0x000fe20000000800 */
[----:B------:R-:W0:Y:S07]  /*0010*/  S2R R0, SR_TID.X ;  /* 0x0000000000007919 */ /* 0x000e2e0000002100 */
[----:B------:R-:W0:Y:S08]  /*0020*/  S2UR UR4, SR_CTAID.X ;  /* 0x00000000000479c3 */ /* 0x000e300000002500 */
[----:B------:R-:W0:Y:S08]  /*0030*/  LDC R7, c[0x0][0x360] ;  /* 0x0000d800ff077b82 */ /* 0x000e300000000800 */
[----:B------:R-:W1:Y:S01]  /*0040*/  LDC R4, c[0x0][0x398] ;  /* 0x0000e600ff047b82 */ /* 0x000e620000000800 */
[----:B0-----:R-:W-:Y:S01]  /*0050*/  IMAD R7, R7, UR4, R0 ;  /* 0x0000000407077c24 */ /* 0x001fe2000f8e0200 */
[----:B-1----:R-:W-:-:S04]  /*0060*/  ISETP.GE.AND P0, PT, R4, 0x1, PT ;  /* 0x000000010400780c */ /* 0x002fc80003f06270 */
[----:B------:R-:W-:-:S13]  /*0070*/  ISETP.GE.OR P0, PT, R7, R4, !P0 ;  /* 0x000000040700720c */ /* 0x000fda0004706670 */
[----:B------:R-:W-:Y:S05]  /*0080*/  @P0 EXIT ;  /* 0x000000000000094d */ /* 0x000fea0003800000 */
[----:B------:R-:W0:Y:S01]  /*0090*/  LDC.64 R2, c[0x0][0x390] ;  /* 0x0000e400ff027b82 */ /* 0x000e220000000a00 */
[----:B------:R-:W1:Y:S01]  /*00a0*/  LDCU.64 UR12, c[0x0][0x358] ;  /* 0x00006b00ff0c77ac */ /* 0x000e620008000a00 */
[C---:B------:R-:W-:Y:S02]  /*00b0*/  ISETP.GE.U32.AND P1, PT, R4.reuse, 0x10, PT ;  /* 0x000000100400780c */ /* 0x040fe40003f26070 */
[----:B------:R-:W-:Y:S01]  /*00c0*/  LOP3.LUT R6, R4, 0xf, RZ, 0xc0, !PT ;  /* 0x0000000f04067812 */ /* 0x000fe200078ec0ff */
[----:B------:R-:W-:-:S03]  /*00d0*/  HFMA2 R0, -RZ, RZ, 0, 0 ;  /* 0x00000000ff007431 */ /* 0x000fc600000001ff */
[----:B------:R-:W-:Y:S01]  /*00e0*/  ISETP.NE.AND P0, PT, R6, RZ, PT ;  /* 0x000000ff0600720c */ /* 0x000fe20003f05270 */
[----:B0-----:R-:W-:-:S05]  /*00f0*/  IMAD.WIDE R2, R7, 0x4, R2 ;  /* 0x0000000407027825 */ /* 0x001fca00078e0202 */
[----:B-1----:R0:W5:Y:S01]  /*0100*/  LDG.E R5, desc[UR12][R2.64] ;  /* 0x0000000c02057981 */ /* 0x002162000c1e1900 */
[----:B------:R-:W-:Y:S01]  /*0110*/  IMAD R7, R7, R4, RZ ;  /* 0x0000000407077224 */ /* 0x000fe200078e02ff */
[----:B------:R-:W-:Y:S06]  /*0120*/  @!P1 BRA `(.L_x_0) ;  /* 0x0000000400549947 */ /* 0x000fec0003800000 */
[----:B------:R-:W1:Y:S01]  /*0130*/  LDCU.128 UR8, c[0x0][0x380] ;  /* 0x00007000ff0877ac */ /* 0x000e620008000c00 */
[----:B------:R-:W-:Y:S02]  /*0140*/  LOP3.LUT R0, R4, 0x7ffffff0, RZ, 0xc0, !PT ;  /* 0x7ffffff004007812 */ /* 0x000fe400078ec0ff */
[----:B------:R-:W-:Y:S02]  /*0150*/  MOV R13, R7 ;  /* 0x00000007000d7202 */ /* 0x000fe40000000f00 */
[----:B------:R-:W-:Y:S01]  /*0160*/  IADD3 R12, PT, PT, -R0, RZ, RZ ;  /* 0x000000ff000c7210 */ /* 0x000fe20007ffe1ff */
[----:B-1----:R-:W-:Y:S02]  /*0170*/  UIADD3 UR4, UP1, UPT, UR10, 0x20, URZ ;  /* 0x000000200a047890 */ /* 0x002fe4000ff3e0ff */
[----:B------:R-:W-:Y:S02]  /*0180*/  UIADD3 UR6, UP0, UPT, UR8, 0x20, URZ ;  /* 0x0000002008067890 */ /* 0x000fe4000ff1e0ff */
[----:B------:R-:W-:-:S02]  /*0190*/  UIADD3.X UR5, UPT, UPT, URZ, UR11, URZ, UP1, !UPT ;  /* 0x0000000bff057290 */ /* 0x000fc40008ffe4ff */
[----:B------:R-:W-:Y:S01]  /*01a0*/  MOV R14, UR4 ;  /* 0x00000004000e7c02 */ /* 0x000fe20008000f00 */
[----:B------:R-:W-:-:S03]  /*01b0*/  UIADD3.X UR7, UPT, UPT, URZ, UR9, URZ, UP0, !UPT ;  /* 0x00000009ff077290 */ /* 0x000fc600087fe4ff */
[----:B------:R-:W-:-:S09]  /*01c0*/  MOV R15, UR5 ;  /* 0x00000005000f7c02 */ /* 0x000fd20008000f00 */
.L_x_1:
[----:B------:R-:W-:Y:S02]  /*01d0*/  MOV R10, UR6 ;  /* 0x00000006000a7c02 */ /* 0x000fe40008000f00 */
[----:B------:R-:W-:Y:S02]  /*01e0*/  MOV R11, UR7 ;  /* 0x00000007000b7c02 */ /* 0x000fe40008000f00 */
[----:B------:R-:W-:Y:S02]  /*01f0*/  MOV R8, R14 ;  /* 0x0000000e00087202 */ /* 0x000fe40000000f00 */
[----:B------:R-:W-:Y:S01]  /*0200*/  MOV R9, R15 ;  /* 0x0000000f00097202 */ /* 0x000fe20000000f00 */
[----:B------:R-:W-:-:S04]  /*0210*/  IMAD.WIDE R10, R13, 0x4, R10 ;  /* 0x000000040d0a7825 */ /* 0x000fc800078e020a */
[----:B------:R-:W2:Y:S04]  /*0220*/  LDG.E R15, desc[UR12][R8.64+-0x20] ;  /* 0xffffe00c080f7981 */ /* 0x000ea8000c1e1900 */
[----:B------:R-:W2:Y:S02]  /*0230*/  LDG.E R14, desc[UR12][R10.64+-0x20] ;  /* 0xffffe00c0a0e7981 */ /* 0x000ea4000c1e1900 */
[----:B--2--5:R-:W-:-:S05]  /*0240*/  FFMA R15, R14, R15, R5 ;  /* 0x0000000f0e0f7223 */ /* 0x024fca0000000005 */
[----:B------:R1:W-:Y:S04]  /*0250*/  STG.E desc[UR12][R2.64], R15 ;  /* 0x0000000f02007986 */ /* 0x0003e8000c10190c */
[----:B------:R-:W2:Y:S04]  /*0260*/  LDG.E R14, desc[UR12][R10.64+-0x1c] ;  /* 0xffffe40c0a0e7981 */ /* 0x000ea8000c1e1900 */
[----:B----4-:R-:W2:Y:S02]  /*0270*/  LDG.E R5, desc[UR12][R8.64+-0x1c] ;  /* 0xffffe40c08057981 */ /* 0x010ea4000c1e1900 */
[----:B--2---:R-:W-:-:S05]  /*0280*/  FFMA R5, R14, R5, R15 ;  /* 0x000000050e057223 */ /* 0x004fca000000000f */
[----:B------:R2:W-:Y:S04]  /*0290*/  STG.E desc[UR12][R2.64], R5 ;  /* 0x0000000502007986 */ /* 0x0005e8000c10190c */
[----:B------:R-:W3:Y:S04]  /*02a0*/  LDG.E R14, desc[UR12][R10.64+-0x18] ;  /* 0xffffe80c0a0e7981 */ /* 0x000ee8000c1e1900 */
[----:B------:R-:W3:Y:S02]  /*02b0*/  LDG.E R16, desc[UR12][R8.64+-0x18] ;  /* 0xffffe80c08107981 */ /* 0x000ee4000c1e1900 */
[----:B---3--:R-:W-:-:S05]  /*02c0*/  FFMA R17, R14, R16, R5 ;  /* 0x000000100e117223 */ /* 0x008fca0000000005 */
[----:B------:R3:W-:Y:S04]  /*02d0*/  STG.E desc[UR12][R2.64], R17 ;  /* 0x0000001102007986 */ /* 0x0007e8000c10190c */
[----:B------:R-:W1:Y:S04]  /*02e0*/  LDG.E R14, desc[UR12][R10.64+-0x14] ;  /* 0xffffec0c0a0e7981 */ /* 0x000e68000c1e1900 */
[----:B------:R-:W1:Y:S02]  /*02f0*/  LDG.E R16, desc[UR12][R8.64+-0x14] ;  /* 0xffffec0c08107981 */ /* 0x000e64000c1e1900 */
[----:B-1----:R-:W-:-:S05]  /*0300*/  FFMA R15, R14, R16, R17 ;  /* 0x000000100e0f7223 */ /* 0x002fca0000000011 */
[----:B------:R1:W-:Y:S04]  /*0310*/  STG.E desc[UR12][R2.64], R15 ;  /* 0x0000000f02007986 */ /* 0x0003e8000c10190c */
[----:B------:R-:W2:Y:S04]  /*0320*/  LDG.E R14, desc[UR12][R10.64+-0x10] ;  /* 0xfffff00c0a0e7981 */ /* 0x000ea8000c1e1900 */
[----:B------:R-:W2:Y:S02]  /*0330*/  LDG.E R16, desc[UR12][R8.64+-0x10] ;  /* 0xfffff00c08107981 */ /* 0x000ea4000c1e1900 */
        /* <DEDUP_REMOVED lines=34> */
[----:B------:R-:W4:Y:S04]  /*0560*/  LDG.E R14, desc[UR12][R10.64+0x14] ;  /* 0x0000140c0a0e7981 */ /* 0x000f28000c1e1900 */
[----:B------:R-:W4:Y:S02]  /*0570*/  LDG.E R16, desc[UR12][R8.64+0x14] ;  /* 0x0000140c08107981 */ /* 0x000f24000c1e1900 */
[----:B----4-:R-:W-:-:S05]  /*0580*/  FFMA R19, R14, R16, R15 ;  /* 0x000000100e137223 */ /* 0x010fca000000000f */
[----:B------:R4:W-:Y:S04]  /*0590*/  STG.E desc[UR12][R2.64], R19 ;  /* 0x0000001302007986 */ /* 0x0009e8000c10190c */
[----:B------:R-:W3:Y:S04]  /*05a0*/  LDG.E R14, desc[UR12][R10.64+0x18] ;  /* 0x0000180c0a0e7981 */ /* 0x000ee8000c1e1900 */
[----:B--2---:R-:W3:Y:S01]  /*05b0*/  LDG.E R5, desc[UR12][R8.64+0x18] ;  /* 0x0000180c08057981 */ /* 0x004ee2000c1e1900 */
[----:B------:R-:W-:Y:S01]  /*05c0*/  IADD3 R12, PT, PT, R12, 0x10, RZ ;  /* 0x000000100c0c7810 */ /* 0x000fe20007ffe0ff */
[----:B---3--:R-:W-:-:S05]  /*05d0*/  FFMA R17, R14, R5, R19 ;  /* 0x000000050e117223 */ /* 0x008fca0000000013 */
[----:B------:R4:W-:Y:S04]  /*05e0*/  STG.E desc[UR12][R2.64], R17 ;  /* 0x0000001102007986 */ /* 0x0009e8000c10190c */
[----:B------:R-:W2:Y:S04]  /*05f0*/  LDG.E R14, desc[UR12][R10.64+0x1c] ;  /* 0x00001c0c0a0e7981 */ /* 0x000ea8000c1e1900 */
[----:B------:R-:W2:Y:S01]  /*0600*/  LDG.E R5, desc[UR12][R8.64+0x1c] ;  /* 0x00001c0c08057981 */ /* 0x000ea2000c1e1900 */
[----:B------:R-:W-:Y:S02]  /*0610*/  ISETP.NE.AND P1, PT, R12, RZ, PT ;  /* 0x000000ff0c00720c */ /* 0x000fe40003f25270 */
[----:B------:R-:W-:Y:S01]  /*0620*/  IADD3 R13, PT, PT, R13, 0x10, RZ ;  /* 0x000000100d0d7810 */ /* 0x000fe20007ffe0ff */
[----:B--2---:R-:W-:Y:S01]  /*0630*/  FFMA R5, R14, R5, R17 ;  /* 0x000000050e057223 */ /* 0x004fe20000000011 */
[----:B------:R-:W-:-:S04]  /*0640*/  IADD3 R14, P2, PT, R8, 0x40, RZ ;  /* 0x00000040080e7810 */ /* 0x000fc80007f5e0ff */
[----:B------:R4:W-:Y:S01]  /*0650*/  STG.E desc[UR12][R2.64], R5 ;  /* 0x0000000502007986 */ /* 0x0009e2000c10190c */
[----:B-1----:R-:W-:-:S04]  /*0660*/  IADD3.X R15, PT, PT, RZ, R9, RZ, P2, !PT ;  /* 0x00000009ff0f7210 */ /* 0x002fc800017fe4ff */
[----:B------:R-:W-:Y:S05]  /*0670*/  @P1 BRA `(.L_x_1) ;  /* 0xfffffff800d41947 */ /* 0x000fea000383ffff */
.L_x_0:
[----:B------:R-:W-:Y:S05]  /*0680*/  @!P0 EXIT ;  /* 0x000000000000894d */ /* 0x000fea0003800000 */
[----:B------:R-:W-:Y:S02]  /*0690*/  ISETP.GE.U32.AND P0, PT, R6, 0x8, PT ;  /* 0x000000080600780c */ /* 0x000fe40003f06070 */
[----:B------:R-:W-:-:S04]  /*06a0*/  LOP3.LUT R14, R4, 0x7, RZ, 0xc0, !PT ;  /* 0x00000007040e7812 */ /* 0x000fc800078ec0ff */
[----:B------:R-:W-:-:S07]  /*06b0*/  ISETP.NE.AND P1, PT, R14, RZ, PT ;  /* 0x000000ff0e00720c */ /* 0x000fce0003f25270 */
[----:B------:R-:W-:Y:S06]  /*06c0*/  @!P0 BRA `(.L_x_2) ;  /* 0x0000000000988947 */ /* 0x000fec0003800000 */
[----:B------:R-:W1:Y:S01]  /*06d0*/  LDC.64 R8, c[0x0][0x380] ;  /* 0x0000e000ff087b82 */ /* 0x000e620000000a00 */
[----:B------:R-:W-:-:S07]  /*06e0*/  IADD3 R13, PT, PT, R7, R0, RZ ;  /* 0x00000000070d7210 */ /* 0x000fce0007ffe0ff */
[----:B------:R-:W2:Y:S01]  /*06f0*/  LDC.64 R10, c[0x0][0x388] ;  /* 0x0000e200ff0a7b82 */ /* 0x000ea20000000a00 */
[----:B-1----:R-:W-:-:S05]  /*0700*/  IMAD.WIDE R8, R13, 0x4, R8 ;  /* 0x000000040d087825 */ /* 0x002fca00078e0208 */
[----:B------:R-:W4:Y:S01]  /*0710*/  LDG.E R6, desc[UR12][R8.64] ;  /* 0x0000000c08067981 */ /* 0x000f22000c1e1900 */
[----:B--2---:R-:W-:-:S05]  /*0720*/  IMAD.WIDE.U32 R10, R0, 0x4, R10 ;  /* 0x00000004000a7825 */ /* 0x004fca00078e000a */
[----:B------:R-:W4:Y:S02]  /*0730*/  LDG.E R12, desc[UR12][R10.64] ;  /* 0x0000000c0a0c7981 */ /* 0x000f24000c1e1900 */
[----:B----45:R-:W-:-:S05]  /*0740*/  FFMA R5, R6, R12, R5 ;  /* 0x0000000c06057223 */ /* 0x030fca0000000005 */
        /* <DEDUP_REMOVED lines=21> */
[----:B------:R-:W3:Y:S04]  /*08a0*/  LDG.E R6, desc[UR12][R8.64+0x18] ;  /* 0x0000180c08067981 */ /* 0x000ee8000c1e1900 */
[----:B------:R-:W3:Y:S02]  /*08b0*/  LDG.E R12, desc[UR12][R10.64+0x18] ;  /* 0x0000180c0a0c7981 */ /* 0x000ee4000c1e1900 */
[----:B---3--:R-:W-:-:S05]  /*08c0*/  FFMA R17, R6, R12, R15 ;  /* 0x0000000c06117223 */ /* 0x008fca000000000f */
[----:B------:R2:W-:Y:S04]  /*08d0*/  STG.E desc[UR12][R2.64], R17 ;  /* 0x0000001102007986 */ /* 0x0005e8000c10190c */
[----:B------:R-:W3:Y:S04]  /*08e0*/  LDG.E R6, desc[UR12][R8.64+0x1c] ;  /* 0x00001c0c08067981 */ /* 0x000ee8000c1e1900 */
[----:B-1----:R-:W3:Y:S01]  /*08f0*/  LDG.E R5, desc[UR12][R10.64+0x1c] ;  /* 0x00001c0c0a057981 */ /* 0x002ee2000c1e1900 */
[----:B------:R-:W-:Y:S01]  /*0900*/  IADD3 R0, PT, PT, R0, 0x8, RZ ;  /* 0x0000000800007810 */ /* 0x000fe20007ffe0ff */
[----:B---3--:R-:W-:-:S05]  /*0910*/  FFMA R5, R6, R5, R17 ;  /* 0x0000000506057223 */ /* 0x008fca0000000011 */
[----:B------:R2:W-:Y:S02]  /*0920*/  STG.E desc[UR12][R2.64], R5 ;  /* 0x0000000502007986 */ /* 0x0005e4000c10190c */
.L_x_2:
[----:B------:R-:W-:Y:S05]  /*0930*/  @!P1 EXIT ;  /* 0x000000000000994d */ /* 0x000fea0003800000 */
[----:B------:R-:W-:Y:S02]  /*0940*/  ISETP.GE.U32.AND P0, PT, R14, 0x4, PT ;  /* 0x000000040e00780c */ /* 0x000fe40003f06070 */
[----:B------:R-:W-:-:S04]  /*0950*/  LOP3.LUT R4, R4, 0x3, RZ, 0xc0, !PT ;  /* 0x0000000304047812 */ /* 0x000fc800078ec0ff */
[----:B------:R-:W-:-:S07]  /*0960*/  ISETP.NE.AND P1, PT, R4, RZ, PT ;  /* 0x000000ff0400720c */ /* 0x000fce0003f25270 */
[----:B------:R-:W-:Y:S06]  /*0970*/  @!P0 BRA `(.L_x_3) ;  /* 0x0000000000588947 */ /* 0x000fec0003800000 */
[----:B------:R-:W1:Y:S01]  /*0980*/  LDC.64 R8, c[0x0][0x380] ;  /* 0x0000e000ff087b82 */ /* 0x000e620000000a00 */
[----:B--2---:R-:W-:-:S07]  /*0990*/  IADD3 R13, PT, PT, R7, R0, RZ ;  /* 0x00000000070d7210 */ /* 0x004fce0007ffe0ff */
        /* <DEDUP_REMOVED lines=11> */
[----:B------:R-:W2:Y:S04]  /*0a50*/  LDG.E R6, desc[UR12][R8.64+0x8] ;  /* 0x0000080c08067981 */ /* 0x000ea8000c1e1900 */
[----:B------:R-:W2:Y:S02]  /*0a60*/  LDG.E R12, desc[UR12][R10.64+0x8] ;  /* 0x0000080c0a0c7981 */ /* 0x000ea4000c1e1900 */
[----:B--2---:R-:W-:-:S05]  /*0a70*/  FFMA R15, R6, R12, R13 ;  /* 0x0000000c060f7223 */ /* 0x004fca000000000d */
[----:B------:R3:W-:Y:S04]  /*0a80*/  STG.E desc[UR12][R2.64], R15 ;  /* 0x0000000f02007986 */ /* 0x0007e8000c10190c */
[----:B------:R-:W1:Y:S04]  /*0a90*/  LDG.E R6, desc[UR12][R8.64+0xc] ;  /* 0x00000c0c08067981 */ /* 0x000e68000c1e1900 */
[----:B------:R-:W1:Y:S01]  /*0aa0*/  LDG.E R12, desc[UR12][R10.64+0xc] ;  /* 0x00000c0c0a0c7981 */ /* 0x000e62000c1e1900 */
[----:B------:R-:W-:Y:S01]  /*0ab0*/  IADD3 R0, PT, PT, R0, 0x4, RZ ;  /* 0x0000000400007810 */ /* 0x000fe20007ffe0ff */
[----:B-1----:R-:W-:-:S05]  /*0ac0*/  FFMA R5, R6, R12, R15 ;  /* 0x0000000c06057223 */ /* 0x002fca000000000f */
[----:B------:R3:W-:Y:S02]  /*0ad0*/  STG.E desc[UR12][R2.64], R5 ;  /* 0x0000000502007986 */ /* 0x0007e4000c10190c */
.L_x_3:
[----:B------:R-:W-:Y:S05]  /*0ae0*/  @!P1 EXIT ;  /* 0x000000000000994d */ /* 0x000fea0003800000 */
[----:B------:R-:W1:Y:S01]  /*0af0*/  LDC.64 R10, c[0x0][0x388] ;  /* 0x0000e200ff0a7b82 */ /* 0x000e620000000a00 */
[----:B--23--:R-:W-:Y:S02]  /*0b00*/  IADD3 R13, PT, PT, R7, R0, RZ ;  /* 0x00000000070d7210 */ /* 0x00cfe40007ffe0ff */
[----:B------:R-:W-:-:S05]  /*0b10*/  IADD3 R4, PT, PT, -R4, RZ, RZ ;  /* 0x000000ff04047210 */ /* 0x000fca0007ffe1ff */
[----:B------:R-:W2:Y:S01]  /*0b20*/  LDC.64 R8, c[0x0][0x380] ;  /* 0x0000e000ff087b82 */ /* 0x000ea20000000a00 */
[----:B-1----:R-:W-:-:S07]  /*0b30*/  IMAD.WIDE.U32 R10, R0, 0x4, R10 ;  /* 0x00000004000a7825 */ /* 0x002fce00078e000a */
.L_x_4:
[----:B--2---:R-:W-:Y:S01]  /*0b40*/  IMAD.WIDE R6, R13, 0x4, R8 ;  /* 0x000000040d067825 */ /* 0x004fe200078e0208 */
[----:B-1----:R1:W4:Y:S05]  /*0b50*/  LDG.E R0, desc[UR12][R10.64] ;  /* 0x0000000c0a007981 */ /* 0x00232a000c1e1900 */
[----:B------:R-:W4:Y:S01]  /*0b60*/  LDG.E R6, desc[UR12][R6.64] ;  /* 0x0000000c06067981 */ /* 0x000f22000c1e1900 */
[----:B------:R-:W-:-:S04]  /*0b70*/  IADD3 R4, PT, PT, R4, 0x1, RZ ;  /* 0x0000000104047810 */ /* 0x000fc80007ffe0ff */
[----:B------:R-:W-:Y:S02]  /*0b80*/  ISETP.NE.AND P0, PT, R4, RZ, PT ;  /* 0x000000ff0400720c */ /* 0x000fe40003f05270 */
[----:B-1----:R-:W-:Y:S02]  /*0b90*/  IADD3 R10, P1, PT, R10, 0x4, RZ ;  /* 0x000000040a0a7810 */ /* 0x002fe40007f3e0ff */
[----:B------:R-:W-:Y:S02]  /*0ba0*/  IADD3 R13, PT, PT, R13, 0x1, RZ ;  /* 0x000000010d0d7810 */ /* 0x000fe40007ffe0ff */
[----:B------:R-:W-:Y:S01]  /*0bb0*/  IADD3.X R11, PT, PT, RZ, R11, RZ, P1, !PT ;  /* 0x0000000bff0b7210 */ /* 0x000fe20000ffe4ff */
[----:B----45:R-:W-:-:S05]  /*0bc0*/  FFMA R5, R6, R0, R5 ;  /* 0x0000000006057223 */ /* 0x030fca0000000005 */
[----:B------:R1:W-:Y:S01]  /*0bd0*/  STG.E desc[UR12][R2.64], R5 ;  /* 0x0000000502007986 */ /* 0x0003e2000c10190c */
[----:B------:R-:W-:Y:S05]  /*0be0*/  @P0 BRA `(.L_x_4) ;  /* 0xfffffffc00d40947 */ /* 0x000fea000383ffff */
[----:B------:R-:W-:Y:S05]  /*0bf0*/  EXIT ;  /* 0x000000000000794d */ /* 0x000fea0003800000 */
.L_x_5:
[----:B------:R-:W-:-:S00]  /*0c00*/  BRA `(.L_x_5) ;  /* 0xfffffffc00fc7947 */ /* 0x000fc0000383ffff */
[----:B------:R-:W-:-:S00]  /*0c10*/  NOP ;  /* 0x0000000000007918 */ /* 0x000fc00000000000 */
        /* <DEDUP_REMOVED lines=14> */
.L_x_6:


//--------------------- .nv.shared.reserved.0     --------------------------
	.section	.nv.shared.reserved.0,"aw",@nobits
	.weak		__nv_reservedSMEM_offset_0_alias
	.size		__nv_reservedSMEM_offset_0_alias, 0, 64
	.other		__nv_reservedSMEM_offset_0_alias,@"STO_CUDA_RESERVED_SHARED STV_DEFAULT"
__nv_reservedSMEM_offset_0_alias:
	.zero		0
	.zero		64


//--------------------- .nv.constant0._Z21matrixVectorMulKernelPfS_S_i --------------------------
	.section	.nv.constant0._Z21matrixVectorMulKernelPfS_S_i,"a",@progbits
	.sectionflags	@""
	.align	4
.nv.constant0._Z21matrixVectorMulKernelPfS_S_i:
	.zero		924


//--------------------- SYMBOLS --------------------------

	.type		.nv.reservedSmem.offset0,@object
	.size		.nv.reservedSmem.offset0,0x4
